//
// Generated by NVIDIA NVVM Compiler
//
// Compiler Build ID: CL-36424714
// Cuda compilation tools, release 13.0, V13.0.88
// Based on NVVM 20.0.0
//

.version 9.0
.target sm_100
.address_size 64

	// .globl	_Z13printBlockIdxv
.extern .func  (.param .b32 func_retval0) vprintf
(
	.param .b64 vprintf_param_0,
	.param .b64 vprintf_param_1
)
;
.global .align 1 .b8 $str[17] = {66, 108, 111, 99, 107, 73, 100, 120, 46, 120, 32, 61, 32, 37, 100, 10};

.visible .entry _Z13printBlockIdxv()
{
	.local .align 8 .b8 	__local_depot0[8];
	.reg .b64 	%SP;
	.reg .b64 	%SPL;
	.reg .pred 	%p<2>;
	.reg .b32 	%r<5>;
	.reg .b64 	%rd<5>;

	mov.u64 	%SPL, __local_depot0;
	cvta.local.u64 	%SP, %SPL;
	mov.u32 	%r1, %tid.x;
	setp.ne.s32 	%p1, %r1, 0;
	@%p1 bra 	$L__BB0_2;
	add.u64 	%rd1, %SP, 0;
	add.u64 	%rd2, %SPL, 0;
	mov.u32 	%r2, %ctaid.x;
	st.local.u32 	[%rd2], %r2;
	mov.u64 	%rd3, $str;
	cvta.global.u64 	%rd4, %rd3;
	{ // callseq 0, 0
	.param .b64 param0;
	st.param.b64 	[param0], %rd4;
	.param .b64 param1;
	st.param.b64 	[param1], %rd1;
	.param .b32 retval0;
	call.uni (retval0), 
	vprintf, 
	(
	param0, 
	param1
	);
	ld.param.b32 	%r3, [retval0];
	} // callseq 0
$L__BB0_2:
	ret;

}


// ===== COMPILED SASS (sm_100) =====

	.target	sm_100

	.elftype	@"ET_EXEC"


//--------------------- .note.nv.tkinfo           --------------------------
	.section	.note.nv.tkinfo,"",@"SHT_NOTE"
	.sectionflags	@"SHF_NOTE_NV_TKINFO"
	.tkinfo
        /*0018*/ 	.word	0x00000002
        /*0030*/ 	.string	""
        /*0030*/ 	.string	"ptxas"
        /*0030*/ 	.string	"Cuda compilation tools, release 13.0, V13.0.88"
        /*0030*/ 	.string	"Build cuda_13.0.r13.0/compiler.36424714_0"
        /*0030*/ 	.string	"-arch sm_100 -m 64 "



//--------------------- .note.nv.cuinfo           --------------------------
	.section	.note.nv.cuinfo,"",@"SHT_NOTE"
	.sectionflags	@"SHF_NOTE_NV_CUINFO"
        /*0018*/ 	.short	0x0002
        /*001a*/ 	.short	0x0064
        /*001c*/ 	.short	0x0082
	.zero		2


//--------------------- .nv.info                  --------------------------
	.section	.nv.info,"",@"SHT_CUDA_INFO"
	.align	4


	//----- nvinfo : EIATTR_REGCOUNT
	.align		4
        /*0000*/ 	.byte	0x04, 0x2f
        /*0002*/ 	.short	(.L_2 - .L_1)
	.align		4
.L_1:
        /*0004*/ 	.word	index@(_Z13printBlockIdxv)
        /*0008*/ 	.word	0x00000018


	//----- nvinfo : EIATTR_FRAME_SIZE
	.align		4
.L_2:
        /*000c*/ 	.byte	0x04, 0x11
        /*000e*/ 	.short	(.L_4 - .L_3)
	.align		4
.L_3:
        /*0010*/ 	.word	index@(_Z13printBlockIdxv)
        /*0014*/ 	.word	0x00000008


	//----- nvinfo : EIATTR_MIN_STACK_SIZE
	.align		4
.L_4:
        /*0018*/ 	.byte	0x04, 0x12
        /*001a*/ 	.short	(.L_6 - .L_5)
	.align		4
.L_5:
        /*001c*/ 	.word	index@(_Z13printBlockIdxv)
        /*0020*/ 	.word	0x00000008
.L_6:


//--------------------- .nv.compat                --------------------------
	.section	.nv.compat,"",@"SHT_CUDA_COMPAT_INFO"
	.align	4
        /*0000*/ 	.byte	0x02, 0x09, 0x00, 0x00, 0x02, 0x02, 0x01, 0x00, 0x02, 0x05, 0x05, 0x00, 0x03, 0x07, 0x01, 0x01
        /*0010*/ 	.byte	0x02, 0x03, 0x00, 0x00, 0x02, 0x06, 0x01, 0x00, 0x04, 0x0b, 0x08, 0x00, 0x09, 0x00, 0x00, 0x00
        /*0020*/ 	.byte	0x00, 0x00, 0x00, 0x00


//--------------------- .nv.info._Z13printBlockIdxv --------------------------
	.section	.nv.info._Z13printBlockIdxv,"",@"SHT_CUDA_INFO"
	.sectionflags	@""
	.align	4


	//----- nvinfo : EIATTR_CUDA_API_VERSION
	.align		4
        /*0000*/ 	.byte	0x04, 0x37
        /*0002*/ 	.short	(.L_8 - .L_7)
.L_7:
        /*0004*/ 	.word	0x00000082


	//----- nvinfo : EIATTR_SPARSE_MMA_MASK
	.align		4
.L_8:
        /*0008*/ 	.byte	0x03, 0x50
        /*000a*/ 	.short	0x0000


	//----- nvinfo : EIATTR_MAXREG_COUNT
	.align		4
        /*000c*/ 	.byte	0x03, 0x1b
        /*000e*/ 	.short	0x00ff


	//----- nvinfo : EIATTR_EXTERNS
	.align		4
        /*0010*/ 	.byte	0x04, 0x0f
        /*0012*/ 	.short	(.L_10 - .L_9)


	//   ....[0]....
	.align		4
.L_9:
        /*0014*/ 	.word	index@(vprintf)


	//----- nvinfo : EIATTR_MERCURY_ISA_VERSION
	.align		4
.L_10:
        /*0018*/ 	.byte	0x03, 0x5f
        /*001a*/ 	.short	0x0101


	//----- nvinfo : EIATTR_VRC_CTA_INIT_COUNT
	.align		4
        /*001c*/ 	.byte	0x02, 0x4a
	.zero		1
	.zero		1


	//----- nvinfo : EIATTR_SYSCALL_OFFSETS
	.align		4
        /*0020*/ 	.byte	0x04, 0x46
        /*0022*/ 	.short	(.L_12 - .L_11)


	//   ....[0]....
.L_11:
        /*0024*/ 	.word	0x00000110


	//----- nvinfo : EIATTR_EXIT_INSTR_OFFSETS
	.align		4
.L_12:
        /*0028*/ 	.byte	0x04, 0x1c
        /*002a*/ 	.short	(.L_14 - .L_13)


	//   ....[0]....
.L_13:
        /*002c*/ 	.word	0x00000080


	//   ....[1]....
        /*0030*/ 	.word	0x00000120


	//----- nvinfo : EIATTR_CRS_STACK_SIZE
	.align		4
.L_14:
        /*0034*/ 	.byte	0x04, 0x1e
        /*0036*/ 	.short	(.L_16 - .L_15)
.L_15:
        /*0038*/ 	.word	0x00000000


	//----- nvinfo : EIATTR_SW_WAR
	.align		4
.L_16:
        /*003c*/ 	.byte	0x04, 0x36
        /*003e*/ 	.short	(.L_18 - .L_17)
.L_17:
        /*0040*/ 	.word	0x00000008
.L_18:


//--------------------- .nv.callgraph             --------------------------
	.section	.nv.callgraph,"",@"SHT_CUDA_CALLGRAPH"
	.align	4
	.sectionentsize	8
	.align		4
        /*0000*/ 	.word	0x00000000
	.align		4
        /*0004*/ 	.word	0xffffffff
	.align		4
        /*0008*/ 	.word	index@(_Z13printBlockIdxv)
	.align		4
        /*000c*/ 	.word	index@(vprintf)
	.align		4
        /*0010*/ 	.word	0x00000000
	.align		4
        /*0014*/ 	.word	0xfffffffe
	.align		4
        /*0018*/ 	.word	0x00000000
	.align		4
        /*001c*/ 	.word	0xfffffffd
	.align		4
        /*0020*/ 	.word	0x00000000
	.align		4
        /*0024*/ 	.word	0xfffffffc


//--------------------- .nv.constant4             --------------------------
	.section	.nv.constant4,"a",@progbits
	.align	8
	.align		8
.nv.constant4:
        /*0000*/ 	.dword	vprintf
	.align		8
        /*0008*/ 	.dword	$str


//--------------------- .text._Z13printBlockIdxv  --------------------------
	.section	.text._Z13printBlockIdxv,"ax",@progbits
	.align	128
        .global         _Z13printBlockIdxv
        .type           _Z13printBlockIdxv,@function
        .size           _Z13printBlockIdxv,(.L_x_2 - _Z13printBlockIdxv)
        .other          _Z13printBlockIdxv,@"STO_CUDA_ENTRY STV_DEFAULT"
_Z13printBlockIdxv:
.text._Z13printBlockIdxv:
[----:B------:R-:W0:Y:S01]  /*0000*/  LDC R1, c[0x0][0x37c] ;  /* 0x0000df00ff017b82 */ /* 0x000e220000000800 */
[----:B------:R-:W1:Y:S01]  /*0010*/  S2R R0, SR_TID.X ;  /* 0x0000000000007919 */ /* 0x000e620000002100 */
[----:B------:R-:W2:Y:S01]  /*0020*/  LDCU UR4, c[0x0][0x2f8] ;  /* 0x00005f00ff0477ac */ /* 0x000ea20008000800 */
[----:B0-----:R-:W-:Y:S01]  /*0030*/  VIADD R1, R1, 0xfffffff8 ;  /* 0xfffffff801017836 */ /* 0x001fe20000000000 */
[----:B------:R-:W0:Y:S04]  /*0040*/  LDCU UR5, c[0x0][0x2fc] ;  /* 0x00005f80ff0577ac */ /* 0x000e280008000800 */
[----:B--2---:R-:W-:-:S05]  /*0050*/  IADD3 R6, P1, PT, R1, UR4, RZ ;  /* 0x0000000401067c10 */ /* 0x004fca000ff3e0ff */
[----:B0-----:R-:W-:Y:S01]  /*0060*/  IMAD.X R7, RZ, RZ, UR5, P1 ;  /* 0x00000005ff077e24 */ /* 0x001fe200088e06ff */
[----:B-1----:R-:W-:-:S13]  /*0070*/  ISETP.NE.AND P0, PT, R0, RZ, PT ;  /* 0x000000ff0000720c */ /* 0x002fda0003f05270 */
[----:B------:R-:W-:Y:S05]  /*0080*/  @P0 EXIT ;  /* 0x000000000000094d */ /* 0x000fea0003800000 */
[----:B------:R-:W0:Y:S01]  /*0090*/  S2R R8, SR_CTAID.X ;  /* 0x0000000000087919 */ /* 0x000e220000002500 */
[----:B------:R-:W-:Y:S01]  /*00a0*/  MOV R0, 0x0 ;  /* 0x0000000000007802 */ /* 0x000fe20000000f00 */
[----:B------:R-:W1:Y:S03]  /*00b0*/  LDCU.64 UR4, c[0x4][0x8] ;  /* 0x01000100ff0477ac */ /* 0x000e660008000a00 */
[----:B------:R2:W3:Y:S01]  /*00c0*/  LDC.64 R2, c[0x4][R0] ;  /* 0x0100000000027b82 */ /* 0x0004e20000000a00 */
[----:B-1----:R-:W-:Y:S02]  /*00d0*/  IMAD.U32 R4, RZ, RZ, UR4 ;  /* 0x00000004ff047e24 */ /* 0x002fe4000f8e00ff */
[----:B------:R-:W-:Y:S01]  /*00e0*/  IMAD.U32 R5, RZ, RZ, UR5 ;  /* 0x00000005ff057e24 */ /* 0x000fe2000f8e00ff */
[----:B0-----:R2:W-:Y:S06]  /*00f0*/  STL [R1], R8 ;  /* 0x0000000801007387 */ /* 0x0015ec0000100800 */
[----:B------:R-:W-:-:S07]  /*0100*/  LEPC R20, `(.L_x_0) ;  /* 0x000000001014794e */ /* 0x000fce0000000000 */
[----:B--23--:R-:W-:Y:S05]  /*0110*/  CALL.ABS.NOINC R2 ;  /* 0x0000000002007343 */ /* 0x00cfea0003c00000 */
.L_x_0:
[----:B------:R-:W-:Y:S05]  /*0120*/  EXIT ;  /* 0x000000000000794d */ /* 0x000fea0003800000 */
.L_x_1:
[----:B------:R-:W-:-:S00]  /*0130*/  BRA `(.L_x_1) ;  /* 0xfffffffc00fc7947 */ /* 0x000fc0000383ffff */
[----:B------:R-:W-:-:S00]  /*0140*/  NOP ;  /* 0x0000000000007918 */ /* 0x000fc00000000000 */
        /* <DEDUP_REMOVED lines=11> */
.L_x_2:


//--------------------- .nv.global.init           --------------------------
	.section	.nv.global.init,"aw",@progbits
.nv.global.init:
	.type		$str,@object
	.size		$str,(.L_0 - $str)
$str:
        /*0000*/ 	.byte	0x42, 0x6c, 0x6f, 0x63, 0x6b, 0x49, 0x64, 0x78, 0x2e, 0x78, 0x20, 0x3d, 0x20, 0x25, 0x64, 0x0a
        /*0010*/ 	.byte	0x00
.L_0:


//--------------------- .nv.shared.reserved.0     --------------------------
	.section	.nv.shared.reserved.0,"aw",@nobits
	.weak		__nv_reservedSMEM_offset_0_alias
	.size		__nv_reservedSMEM_offset_0_alias, 0, 64
	.other		__nv_reservedSMEM_offset_0_alias,@"STO_CUDA_RESERVED_SHARED STV_DEFAULT"
__nv_reservedSMEM_offset_0_alias:
	.zero		0
	.zero		64


//--------------------- .nv.constant0._Z13printBlockIdxv --------------------------
	.section	.nv.constant0._Z13printBlockIdxv,"a",@progbits
	.sectionflags	@""
	.align	4
.nv.constant0._Z13printBlockIdxv:
	.zero		896


//--------------------- SYMBOLS --------------------------

	.type		.nv.reservedSmem.offset0,@object
	.size		.nv.reservedSmem.offset0,0x4
	.type		vprintf,@function
